//
// Generated by NVIDIA NVVM Compiler
//
// Compiler Build ID: CL-36424714
// Cuda compilation tools, release 13.0, V13.0.88
// Based on NVVM 20.0.0
//

.version 9.0
.target sm_100
.address_size 64

	// .globl	_Z21matrix_multiplicationPfS_S_i

.visible .entry _Z21matrix_multiplicationPfS_S_i(
	.param .u64 .ptr .align 1 _Z21matrix_multiplicationPfS_S_i_param_0,
	.param .u64 .ptr .align 1 _Z21matrix_multiplicationPfS_S_i_param_1,
	.param .u64 .ptr .align 1 _Z21matrix_multiplicationPfS_S_i_param_2,
	.param .u32 _Z21matrix_multiplicationPfS_S_i_param_3
)
{
	.reg .pred 	%p<10>;
	.reg .b32 	%r<40>;
	.reg .b32 	%f<67>;
	.reg .b64 	%rd<67>;

	ld.param.u64 	%rd14, [_Z21matrix_multiplicationPfS_S_i_param_0];
	ld.param.u64 	%rd15, [_Z21matrix_multiplicationPfS_S_i_param_1];
	ld.param.u32 	%r18, [_Z21matrix_multiplicationPfS_S_i_param_3];
	cvta.to.global.u64 	%rd1, %rd15;
	cvta.to.global.u64 	%rd2, %rd14;
	mov.u32 	%r19, %ctaid.y;
	mov.u32 	%r20, %ntid.y;
	mov.u32 	%r21, %tid.y;
	mad.lo.s32 	%r1, %r19, %r20, %r21;
	mov.u32 	%r22, %ctaid.x;
	mov.u32 	%r23, %ntid.x;
	mov.u32 	%r24, %tid.x;
	mad.lo.s32 	%r2, %r22, %r23, %r24;
	max.s32 	%r25, %r1, %r2;
	setp.ge.s32 	%p1, %r25, %r18;
	@%p1 bra 	$L__BB0_13;
	mul.lo.s32 	%r3, %r18, %r1;
	and.b32  	%r4, %r18, 7;
	setp.lt.u32 	%p2, %r18, 8;
	mov.f32 	%f66, 0f00000000;
	mov.b32 	%r38, 0;
	@%p2 bra 	$L__BB0_4;
	and.b32  	%r38, %r18, 2147483640;
	neg.s32 	%r36, %r38;
	mul.wide.s32 	%rd16, %r18, 4;
	add.s64 	%rd3, %rd1, %rd16;
	shl.b32 	%r7, %r18, 3;
	mul.wide.s32 	%rd17, %r18, 8;
	add.s64 	%rd4, %rd1, %rd17;
	mul.wide.s32 	%rd18, %r18, 12;
	add.s64 	%rd5, %rd1, %rd18;
	mul.wide.s32 	%rd19, %r18, 16;
	add.s64 	%rd6, %rd1, %rd19;
	mul.wide.s32 	%rd20, %r18, 20;
	add.s64 	%rd7, %rd1, %rd20;
	mul.wide.s32 	%rd21, %r18, 24;
	add.s64 	%rd8, %rd1, %rd21;
	mul.wide.s32 	%rd22, %r18, 28;
	add.s64 	%rd9, %rd1, %rd22;
	mul.wide.u32 	%rd23, %r3, 4;
	add.s64 	%rd24, %rd23, %rd2;
	add.s64 	%rd66, %rd24, 16;
	mov.f32 	%f66, 0f00000000;
	mov.u32 	%r35, %r2;
$L__BB0_3:
	.pragma "nounroll";
	mul.wide.s32 	%rd25, %r35, 4;
	add.s64 	%rd26, %rd3, %rd25;
	add.s64 	%rd27, %rd4, %rd25;
	add.s64 	%rd28, %rd5, %rd25;
	add.s64 	%rd29, %rd6, %rd25;
	add.s64 	%rd30, %rd7, %rd25;
	add.s64 	%rd31, %rd8, %rd25;
	add.s64 	%rd32, %rd9, %rd25;
	add.s64 	%rd33, %rd1, %rd25;
	ld.global.f32 	%f16, [%rd66+-16];
	ld.global.f32 	%f17, [%rd33];
	fma.rn.f32 	%f18, %f16, %f17, %f66;
	ld.global.f32 	%f19, [%rd66+-12];
	ld.global.f32 	%f20, [%rd26];
	fma.rn.f32 	%f21, %f19, %f20, %f18;
	ld.global.f32 	%f22, [%rd66+-8];
	ld.global.f32 	%f23, [%rd27];
	fma.rn.f32 	%f24, %f22, %f23, %f21;
	ld.global.f32 	%f25, [%rd66+-4];
	ld.global.f32 	%f26, [%rd28];
	fma.rn.f32 	%f27, %f25, %f26, %f24;
	ld.global.f32 	%f28, [%rd66];
	ld.global.f32 	%f29, [%rd29];
	fma.rn.f32 	%f30, %f28, %f29, %f27;
	ld.global.f32 	%f31, [%rd66+4];
	ld.global.f32 	%f32, [%rd30];
	fma.rn.f32 	%f33, %f31, %f32, %f30;
	ld.global.f32 	%f34, [%rd66+8];
	ld.global.f32 	%f35, [%rd31];
	fma.rn.f32 	%f36, %f34, %f35, %f33;
	ld.global.f32 	%f37, [%rd66+12];
	ld.global.f32 	%f38, [%rd32];
	fma.rn.f32 	%f66, %f37, %f38, %f36;
	add.s32 	%r36, %r36, 8;
	add.s32 	%r35, %r35, %r7;
	add.s64 	%rd66, %rd66, 32;
	setp.ne.s32 	%p3, %r36, 0;
	@%p3 bra 	$L__BB0_3;
$L__BB0_4:
	setp.eq.s32 	%p4, %r4, 0;
	@%p4 bra 	$L__BB0_12;
	and.b32  	%r13, %r18, 3;
	setp.lt.u32 	%p5, %r4, 4;
	@%p5 bra 	$L__BB0_7;
	add.s32 	%r27, %r38, %r3;
	mul.wide.u32 	%rd34, %r27, 4;
	add.s64 	%rd35, %rd2, %rd34;
	ld.global.f32 	%f40, [%rd35];
	mad.lo.s32 	%r28, %r38, %r18, %r2;
	mul.wide.s32 	%rd36, %r28, 4;
	add.s64 	%rd37, %rd1, %rd36;
	ld.global.f32 	%f41, [%rd37];
	fma.rn.f32 	%f42, %f40, %f41, %f66;
	cvt.u64.u32 	%rd38, %r3;
	cvt.u64.u32 	%rd39, %r38;
	add.s64 	%rd40, %rd39, %rd38;
	shl.b64 	%rd41, %rd40, 2;
	add.s64 	%rd42, %rd2, %rd41;
	ld.global.f32 	%f43, [%rd42+4];
	mul.wide.s32 	%rd43, %r18, 4;
	add.s64 	%rd44, %rd37, %rd43;
	ld.global.f32 	%f44, [%rd44];
	fma.rn.f32 	%f45, %f43, %f44, %f42;
	ld.global.f32 	%f46, [%rd42+8];
	add.s64 	%rd45, %rd44, %rd43;
	ld.global.f32 	%f47, [%rd45];
	fma.rn.f32 	%f48, %f46, %f47, %f45;
	ld.global.f32 	%f49, [%rd42+12];
	add.s64 	%rd46, %rd45, %rd43;
	ld.global.f32 	%f50, [%rd46];
	fma.rn.f32 	%f66, %f49, %f50, %f48;
	add.s32 	%r38, %r38, 4;
$L__BB0_7:
	setp.eq.s32 	%p6, %r13, 0;
	@%p6 bra 	$L__BB0_12;
	setp.eq.s32 	%p7, %r13, 1;
	@%p7 bra 	$L__BB0_10;
	add.s32 	%r29, %r38, %r3;
	mul.wide.u32 	%rd47, %r29, 4;
	add.s64 	%rd48, %rd2, %rd47;
	ld.global.f32 	%f52, [%rd48];
	mad.lo.s32 	%r30, %r38, %r18, %r2;
	mul.wide.s32 	%rd49, %r30, 4;
	add.s64 	%rd50, %rd1, %rd49;
	ld.global.f32 	%f53, [%rd50];
	fma.rn.f32 	%f54, %f52, %f53, %f66;
	cvt.u64.u32 	%rd51, %r3;
	cvt.u64.u32 	%rd52, %r38;
	add.s64 	%rd53, %rd52, %rd51;
	shl.b64 	%rd54, %rd53, 2;
	add.s64 	%rd55, %rd2, %rd54;
	ld.global.f32 	%f55, [%rd55+4];
	mul.wide.s32 	%rd56, %r18, 4;
	add.s64 	%rd57, %rd50, %rd56;
	ld.global.f32 	%f56, [%rd57];
	fma.rn.f32 	%f66, %f55, %f56, %f54;
	add.s32 	%r38, %r38, 2;
$L__BB0_10:
	and.b32  	%r31, %r18, 1;
	setp.eq.b32 	%p8, %r31, 1;
	not.pred 	%p9, %p8;
	@%p9 bra 	$L__BB0_12;
	add.s32 	%r32, %r38, %r3;
	mul.wide.u32 	%rd58, %r32, 4;
	add.s64 	%rd59, %rd2, %rd58;
	ld.global.f32 	%f57, [%rd59];
	mad.lo.s32 	%r33, %r38, %r18, %r2;
	mul.wide.s32 	%rd60, %r33, 4;
	add.s64 	%rd61, %rd1, %rd60;
	ld.global.f32 	%f58, [%rd61];
	fma.rn.f32 	%f66, %f57, %f58, %f66;
$L__BB0_12:
	ld.param.u64 	%rd65, [_Z21matrix_multiplicationPfS_S_i_param_2];
	add.s32 	%r34, %r3, %r2;
	cvta.to.global.u64 	%rd62, %rd65;
	mul.wide.s32 	%rd63, %r34, 4;
	add.s64 	%rd64, %rd62, %rd63;
	st.global.f32 	[%rd64], %f66;
$L__BB0_13:
	ret;

}
	// .globl	_Z15vector_additionPfS_S_i
.visible .entry _Z15vector_additionPfS_S_i(
	.param .u64 .ptr .align 1 _Z15vector_additionPfS_S_i_param_0,
	.param .u64 .ptr .align 1 _Z15vector_additionPfS_S_i_param_1,
	.param .u64 .ptr .align 1 _Z15vector_additionPfS_S_i_param_2,
	.param .u32 _Z15vector_additionPfS_S_i_param_3
)
{
	.reg .pred 	%p<2>;
	.reg .b32 	%r<6>;
	.reg .b32 	%f<4>;
	.reg .b64 	%rd<11>;

	ld.param.u64 	%rd1, [_Z15vector_additionPfS_S_i_param_0];
	ld.param.u64 	%rd2, [_Z15vector_additionPfS_S_i_param_1];
	ld.param.u64 	%rd3, [_Z15vector_additionPfS_S_i_param_2];
	ld.param.u32 	%r2, [_Z15vector_additionPfS_S_i_param_3];
	mov.u32 	%r3, %ctaid.x;
	mov.u32 	%r4, %ntid.x;
	mov.u32 	%r5, %tid.x;
	mad.lo.s32 	%r1, %r3, %r4, %r5;
	setp.ge.s32 	%p1, %r1, %r2;
	@%p1 bra 	$L__BB1_2;
	cvta.to.global.u64 	%rd4, %rd1;
	cvta.to.global.u64 	%rd5, %rd2;
	cvta.to.global.u64 	%rd6, %rd3;
	mul.wide.s32 	%rd7, %r1, 4;
	add.s64 	%rd8, %rd4, %rd7;
	ld.global.f32 	%f1, [%rd8];
	add.s64 	%rd9, %rd5, %rd7;
	ld.global.f32 	%f2, [%rd9];
	add.f32 	%f3, %f1, %f2;
	add.s64 	%rd10, %rd6, %rd7;
	st.global.f32 	[%rd10], %f3;
$L__BB1_2:
	ret;

}


// ===== COMPILED SASS (sm_100) =====

	.target	sm_100

	.elftype	@"ET_EXEC"


//--------------------- .note.nv.tkinfo           --------------------------
	.section	.note.nv.tkinfo,"",@"SHT_NOTE"
	.sectionflags	@"SHF_NOTE_NV_TKINFO"
	.tkinfo
        /*0018*/ 	.word	0x00000002
        /*0030*/ 	.string	""
        /*0030*/ 	.string	"ptxas"
        /*0030*/ 	.string	"Cuda compilation tools, release 13.0, V13.0.88"
        /*0030*/ 	.string	"Build cuda_13.0.r13.0/compiler.36424714_0"
        /*0030*/ 	.string	"-arch sm_100 -m 64 "



//--------------------- .note.nv.cuinfo           --------------------------
	.section	.note.nv.cuinfo,"",@"SHT_NOTE"
	.sectionflags	@"SHF_NOTE_NV_CUINFO"
        /*0018*/ 	.short	0x0002
        /*001a*/ 	.short	0x0064
        /*001c*/ 	.short	0x0082
	.zero		2


//--------------------- .nv.info                  --------------------------
	.section	.nv.info,"",@"SHT_CUDA_INFO"
	.align	4


	//----- nvinfo : EIATTR_REGCOUNT
	.align		4
        /*0000*/ 	.byte	0x04, 0x2f
        /*0002*/ 	.short	(.L_1 - .L_0)
	.align		4
.L_0:
        /*0004*/ 	.word	index@(_Z21matrix_multiplicationPfS_S_i)
        /*0008*/ 	.word	0x0000001e


	//----- nvinfo : EIATTR_FRAME_SIZE
	.align		4
.L_1:
        /*000c*/ 	.byte	0x04, 0x11
        /*000e*/ 	.short	(.L_3 - .L_2)
	.align		4
.L_2:
        /*0010*/ 	.word	index@(_Z21matrix_multiplicationPfS_S_i)
        /*0014*/ 	.word	0x00000000


	//----- nvinfo : EIATTR_REGCOUNT
	.align		4
.L_3:
        /*0018*/ 	.byte	0x04, 0x2f
        /*001a*/ 	.short	(.L_5 - .L_4)
	.align		4
.L_4:
        /*001c*/ 	.word	index@(_Z15vector_additionPfS_S_i)
        /*0020*/ 	.word	0x0000000c


	//----- nvinfo : EIATTR_FRAME_SIZE
	.align		4
.L_5:
        /*0024*/ 	.byte	0x04, 0x11
        /*0026*/ 	.short	(.L_7 - .L_6)
	.align		4
.L_6:
        /*0028*/ 	.word	index@(_Z15vector_additionPfS_S_i)
        /*002c*/ 	.word	0x00000000


	//----- nvinfo : EIATTR_MIN_STACK_SIZE
	.align		4
.L_7:
        /*0030*/ 	.byte	0x04, 0x12
        /*0032*/ 	.short	(.L_9 - .L_8)
	.align		4
.L_8:
        /*0034*/ 	.word	index@(_Z15vector_additionPfS_S_i)
        /*0038*/ 	.word	0x00000000


	//----- nvinfo : EIATTR_MIN_STACK_SIZE
	.align		4
.L_9:
        /*003c*/ 	.byte	0x04, 0x12
        /*003e*/ 	.short	(.L_11 - .L_10)
	.align		4
.L_10:
        /*0040*/ 	.word	index@(_Z21matrix_multiplicationPfS_S_i)
        /*0044*/ 	.word	0x00000000
.L_11:


//--------------------- .nv.compat                --------------------------
	.section	.nv.compat,"",@"SHT_CUDA_COMPAT_INFO"
	.align	4
        /*0000*/ 	.byte	0x02, 0x09, 0x00, 0x00, 0x02, 0x02, 0x01, 0x00, 0x02, 0x05, 0x05, 0x00, 0x03, 0x07, 0x01, 0x01
        /*0010*/ 	.byte	0x02, 0x03, 0x00, 0x00, 0x02, 0x06, 0x01, 0x00, 0x04, 0x0b, 0x08, 0x00, 0x09, 0x00, 0x00, 0x00
        /*0020*/ 	.byte	0x00, 0x00, 0x00, 0x00


//--------------------- .nv.info._Z15vector_additionPfS_S_i --------------------------
	.section	.nv.info._Z15vector_additionPfS_S_i,"",@"SHT_CUDA_INFO"
	.sectionflags	@""
	.align	4


	//----- nvinfo : EIATTR_CUDA_API_VERSION
	.align		4
        /*0000*/ 	.byte	0x04, 0x37
        /*0002*/ 	.short	(.L_13 - .L_12)
.L_12:
        /*0004*/ 	.word	0x00000082


	//----- nvinfo : EIATTR_KPARAM_INFO
	.align		4
.L_13:
        /*0008*/ 	.byte	0x04, 0x17
        /*000a*/ 	.short	(.L_15 - .L_14)
.L_14:
        /*000c*/ 	.word	0x00000000
        /*0010*/ 	.short	0x0003
        /*0012*/ 	.short	0x0018
        /*0014*/ 	.byte	0x00, 0xf0, 0x11, 0x00


	//----- nvinfo : EIATTR_KPARAM_INFO
	.align		4
.L_15:
        /*0018*/ 	.byte	0x04, 0x17
        /*001a*/ 	.short	(.L_17 - .L_16)
.L_16:
        /*001c*/ 	.word	0x00000000
        /*0020*/ 	.short	0x0002
        /*0022*/ 	.short	0x0010
        /*0024*/ 	.byte	0x00, 0xf5, 0x21, 0x00


	//----- nvinfo : EIATTR_KPARAM_INFO
	.align		4
.L_17:
        /*0028*/ 	.byte	0x04, 0x17
        /*002a*/ 	.short	(.L_19 - .L_18)
.L_18:
        /*002c*/ 	.word	0x00000000
        /*0030*/ 	.short	0x0001
        /*0032*/ 	.short	0x0008
        /*0034*/ 	.byte	0x00, 0xf5, 0x21, 0x00


	//----- nvinfo : EIATTR_KPARAM_INFO
	.align		4
.L_19:
        /*0038*/ 	.byte	0x04, 0x17
        /*003a*/ 	.short	(.L_21 - .L_20)
.L_20:
        /*003c*/ 	.word	0x00000000
        /*0040*/ 	.short	0x0000
        /*0042*/ 	.short	0x0000
        /*0044*/ 	.byte	0x00, 0xf5, 0x21, 0x00


	//----- nvinfo : EIATTR_SPARSE_MMA_MASK
	.align		4
.L_21:
        /*0048*/ 	.byte	0x03, 0x50
        /*004a*/ 	.short	0x0000


	//----- nvinfo : EIATTR_MAXREG_COUNT
	.align		4
        /*004c*/ 	.byte	0x03, 0x1b
        /*004e*/ 	.short	0x00ff


	//----- nvinfo : EIATTR_MERCURY_ISA_VERSION
	.align		4
        /*0050*/ 	.byte	0x03, 0x5f
        /*0052*/ 	.short	0x0101


	//----- nvinfo : EIATTR_VRC_CTA_INIT_COUNT
	.align		4
        /*0054*/ 	.byte	0x02, 0x4a
	.zero		1
	.zero		1


	//----- nvinfo : EIATTR_EXIT_INSTR_OFFSETS
	.align		4
        /*0058*/ 	.byte	0x04, 0x1c
        /*005a*/ 	.short	(.L_23 - .L_22)


	//   ....[0]....
.L_22:
        /*005c*/ 	.word	0x00000070


	//   ....[1]....
        /*0060*/ 	.word	0x00000130


	//----- nvinfo : EIATTR_CBANK_PARAM_SIZE
	.align		4
.L_23:
        /*0064*/ 	.byte	0x03, 0x19
        /*0066*/ 	.short	0x001c


	//----- nvinfo : EIATTR_PARAM_CBANK
	.align		4
        /*0068*/ 	.byte	0x04, 0x0a
        /*006a*/ 	.short	(.L_25 - .L_24)
	.align		4
.L_24:
        /*006c*/ 	.word	index@(.nv.constant0._Z15vector_additionPfS_S_i)
        /*0070*/ 	.short	0x0380
        /*0072*/ 	.short	0x001c


	//----- nvinfo : EIATTR_SW_WAR
	.align		4
.L_25:
        /*0074*/ 	.byte	0x04, 0x36
        /*0076*/ 	.short	(.L_27 - .L_26)
.L_26:
        /*0078*/ 	.word	0x00000008
.L_27:


//--------------------- .nv.info._Z21matrix_multiplicationPfS_S_i --------------------------
	.section	.nv.info._Z21matrix_multiplicationPfS_S_i,"",@"SHT_CUDA_INFO"
	.sectionflags	@""
	.align	4


	//----- nvinfo : EIATTR_CUDA_API_VERSION
	.align		4
        /*0000*/ 	.byte	0x04, 0x37
        /*0002*/ 	.short	(.L_29 - .L_28)
.L_28:
        /*0004*/ 	.word	0x00000082


	//----- nvinfo : EIATTR_KPARAM_INFO
	.align		4
.L_29:
        /*0008*/ 	.byte	0x04, 0x17
        /*000a*/ 	.short	(.L_31 - .L_30)
.L_30:
        /*000c*/ 	.word	0x00000000
        /*0010*/ 	.short	0x0003
        /*0012*/ 	.short	0x0018
        /*0014*/ 	.byte	0x00, 0xf0, 0x11, 0x00


	//----- nvinfo : EIATTR_KPARAM_INFO
	.align		4
.L_31:
        /*0018*/ 	.byte	0x04, 0x17
        /*001a*/ 	.short	(.L_33 - .L_32)
.L_32:
        /*001c*/ 	.word	0x00000000
        /*0020*/ 	.short	0x0002
        /*0022*/ 	.short	0x0010
        /*0024*/ 	.byte	0x00, 0xf5, 0x21, 0x00


	//----- nvinfo : EIATTR_KPARAM_INFO
	.align		4
.L_33:
        /*0028*/ 	.byte	0x04, 0x17
        /*002a*/ 	.short	(.L_35 - .L_34)
.L_34:
        /*002c*/ 	.word	0x00000000
        /*0030*/ 	.short	0x0001
        /*0032*/ 	.short	0x0008
        /*0034*/ 	.byte	0x00, 0xf5, 0x21, 0x00


	//----- nvinfo : EIATTR_KPARAM_INFO
	.align		4
.L_35:
        /*0038*/ 	.byte	0x04, 0x17
        /*003a*/ 	.short	(.L_37 - .L_36)
.L_36:
        /*003c*/ 	.word	0x00000000
        /*0040*/ 	.short	0x0000
        /*0042*/ 	.short	0x0000
        /*0044*/ 	.byte	0x00, 0xf5, 0x21, 0x00


	//----- nvinfo : EIATTR_SPARSE_MMA_MASK
	.align		4
.L_37:
        /*0048*/ 	.byte	0x03, 0x50
        /*004a*/ 	.short	0x0000


	//----- nvinfo : EIATTR_MAXREG_COUNT
	.align		4
        /*004c*/ 	.byte	0x03, 0x1b
        /*004e*/ 	.short	0x00ff


	//----- nvinfo : EIATTR_MERCURY_ISA_VERSION
	.align		4
        /*0050*/ 	.byte	0x03, 0x5f
        /*0052*/ 	.short	0x0101


	//----- nvinfo : EIATTR_VRC_CTA_INIT_COUNT
	.align		4
        /*0054*/ 	.byte	0x02, 0x4a
	.zero		1
	.zero		1


	//----- nvinfo : EIATTR_EXIT_INSTR_OFFSETS
	.align		4
        /*0058*/ 	.byte	0x04, 0x1c
        /*005a*/ 	.short	(.L_39 - .L_38)


	//   ....[0]....
.L_38:
        /*005c*/ 	.word	0x000000c0


	//   ....[1]....
        /*0060*/ 	.word	0x00000a90


	//----- nvinfo : EIATTR_CBANK_PARAM_SIZE
	.align		4
.L_39:
        /*0064*/ 	.byte	0x03, 0x19
        /*0066*/ 	.short	0x001c


	//----- nvinfo : EIATTR_PARAM_CBANK
	.align		4
        /*0068*/ 	.byte	0x04, 0x0a
        /*006a*/ 	.short	(.L_41 - .L_40)
	.align		4
.L_40:
        /*006c*/ 	.word	index@(.nv.constant0._Z21matrix_multiplicationPfS_S_i)
        /*0070*/ 	.short	0x0380
        /*0072*/ 	.short	0x001c


	//----- nvinfo : EIATTR_SW_WAR
	.align		4
.L_41:
        /*0074*/ 	.byte	0x04, 0x36
        /*0076*/ 	.short	(.L_43 - .L_42)
.L_42:
        /*0078*/ 	.word	0x00000008
.L_43:


//--------------------- .nv.callgraph             --------------------------
	.section	.nv.callgraph,"",@"SHT_CUDA_CALLGRAPH"
	.align	4
	.sectionentsize	8
	.align		4
        /*0000*/ 	.word	0x00000000
	.align		4
        /*0004*/ 	.word	0xffffffff
	.align		4
        /*0008*/ 	.word	0x00000000
	.align		4
        /*000c*/ 	.word	0xfffffffe
	.align		4
        /*0010*/ 	.word	0x00000000
	.align		4
        /*0014*/ 	.word	0xfffffffd
	.align		4
        /*0018*/ 	.word	0x00000000
	.align		4
        /*001c*/ 	.word	0xfffffffc


//--------------------- .text._Z15vector_additionPfS_S_i --------------------------
	.section	.text._Z15vector_additionPfS_S_i,"ax",@progbits
	.align	128
        .global         _Z15vector_additionPfS_S_i
        .type           _Z15vector_additionPfS_S_i,@function
        .size           _Z15vector_additionPfS_S_i,(.L_x_6 - _Z15vector_additionPfS_S_i)
        .other          _Z15vector_additionPfS_S_i,@"STO_CUDA_ENTRY STV_DEFAULT"
_Z15vector_additionPfS_S_i:
.text._Z15vector_additionPfS_S_i:
[----:B------:R-:W-:Y:S01]  /*0000*/  LDC R1, c[0x0][0x37c] ;  /* 0x0000df00ff017b82 */ /* 0x000fe20000000800 */
[----:B------:R-:W0:Y:S07]  /*0010*/  S2R R0, SR_TID.X ;  /* 0x0000000000007919 */ /* 0x000e2e0000002100 */
[----:B------:R-:W0:Y:S01]  /*0020*/  S2UR UR4, SR_CTAID.X ;  /* 0x00000000000479c3 */ /* 0x000e220000002500 */
[----:B------:R-:W1:Y:S07]  /*0030*/  LDCU UR5, c[0x0][0x398] ;  /* 0x00007300ff0577ac */ /* 0x000e6e0008000800 */
[----:B------:R-:W0:Y:S02]  /*0040*/  LDC R9, c[0x0][0x360] ;  /* 0x0000d800ff097b82 */ /* 0x000e240000000800 */
[----:B0-----:R-:W-:-:S05]  /*0050*/  IMAD R9, R9, UR4, R0 ;  /* 0x0000000409097c24 */ /* 0x001fca000f8e0200 */
[----:B-1----:R-:W-:-:S13]  /*0060*/  ISETP.GE.AND P0, PT, R9, UR5, PT ;  /* 0x0000000509007c0c */ /* 0x002fda000bf06270 */
[----:B------:R-:W-:Y:S05]  /*0070*/  @P0 EXIT ;  /* 0x000000000000094d */ /* 0x000fea0003800000 */
[----:B------:R-:W0:Y:S01]  /*0080*/  LDC.64 R2, c[0x0][0x380] ;  /* 0x0000e000ff027b82 */ /* 0x000e220000000a00 */
[----:B------:R-:W1:Y:S07]  /*0090*/  LDCU.64 UR4, c[0x0][0x358] ;  /* 0x00006b00ff0477ac */ /* 0x000e6e0008000a00 */
[----:B------:R-:W2:Y:S08]  /*00a0*/  LDC.64 R4, c[0x0][0x388] ;  /* 0x0000e200ff047b82 */ /* 0x000eb00000000a00 */
[----:B------:R-:W3:Y:S01]  /*00b0*/  LDC.64 R6, c[0x0][0x390] ;  /* 0x0000e400ff067b82 */ /* 0x000ee20000000a00 */
[----:B0-----:R-:W-:-:S06]  /*00c0*/  IMAD.WIDE R2, R9, 0x4, R2 ;  /* 0x0000000409027825 */ /* 0x001fcc00078e0202 */
[----:B-1----:R-:W4:Y:S01]  /*00d0*/  LDG.E R2, desc[UR4][R2.64] ;  /* 0x0000000402027981 */ /* 0x002f22000c1e1900 */
[----:B--2---:R-:W-:-:S06]  /*00e0*/  IMAD.WIDE R4, R9, 0x4, R4 ;  /* 0x0000000409047825 */ /* 0x004fcc00078e0204 */
[----:B------:R-:W4:Y:S01]  /*00f0*/  LDG.E R5, desc[UR4][R4.64] ;  /* 0x0000000404057981 */ /* 0x000f22000c1e1900 */
[----:B---3--:R-:W-:-:S04]  /*0100*/  IMAD.WIDE R6, R9, 0x4, R6 ;  /* 0x0000000409067825 */ /* 0x008fc800078e0206 */
[----:B----4-:R-:W-:-:S05]  /*0110*/  FADD R9, R2, R5 ;  /* 0x0000000502097221 */ /* 0x010fca0000000000 */
[----:B------:R-:W-:Y:S01]  /*0120*/  STG.E desc[UR4][R6.64], R9 ;  /* 0x0000000906007986 */ /* 0x000fe2000c101904 */
[----:B------:R-:W-:Y:S05]  /*0130*/  EXIT ;  /* 0x000000000000794d */ /* 0x000fea0003800000 */
.L_x_0:
[----:B------:R-:W-:-:S00]  /*0140*/  BRA `(.L_x_0) ;  /* 0xfffffffc00fc7947 */ /* 0x000fc0000383ffff */
[----:B------:R-:W-:-:S00]  /*0150*/  NOP ;  /* 0x0000000000007918 */ /* 0x000fc00000000000 */
        /* <DEDUP_REMOVED lines=10> */
.L_x_6:


//--------------------- .text._Z21matrix_multiplicationPfS_S_i --------------------------
	.section	.text._Z21matrix_multiplicationPfS_S_i,"ax",@progbits
	.align	128
        .global         _Z21matrix_multiplicationPfS_S_i
        .type           _Z21matrix_multiplicationPfS_S_i,@function
        .size           _Z21matrix_multiplicationPfS_S_i,(.L_x_7 - _Z21matrix_multiplicationPfS_S_i)
        .other          _Z21matrix_multiplicationPfS_S_i,@"STO_CUDA_ENTRY STV_DEFAULT"
_Z21matrix_multiplicationPfS_S_i:
.text._Z21matrix_multiplicationPfS_S_i:
[----:B------:R-:W-:Y:S01]  /*0000*/  LDC R1, c[0x0][0x37c] ;  /* 0x0000df00ff017b82 */ /* 0x000fe20000000800 */
[----:B------:R-:W0:Y:S07]  /*0010*/  S2R R0, SR_TID.Y ;  /* 0x0000000000007919 */ /* 0x000e2e0000002200 */
[----:B------:R-:W0:Y:S01]  /*0020*/  S2UR UR4, SR_CTAID.Y ;  /* 0x00000000000479c3 */ /* 0x000e220000002600 */
[----:B------:R-:W1:Y:S01]  /*0030*/  LDCU UR20, c[0x0][0x398] ;  /* 0x00007300ff1477ac */ /* 0x000e620008000800 */
[----:B------:R-:W2:Y:S06]  /*0040*/  S2R R3, SR_TID.X ;  /* 0x0000000000037919 */ /* 0x000eac0000002100 */
[----:B------:R-:W0:Y:S08]  /*0050*/  LDC R13, c[0x0][0x364] ;  /* 0x0000d900ff0d7b82 */ /* 0x000e300000000800 */
[----:B------:R-:W2:Y:S08]  /*0060*/  S2UR UR5, SR_CTAID.X ;  /* 0x00000000000579c3 */ /* 0x000eb00000002500 */
[----:B------:R-:W2:Y:S01]  /*0070*/  LDC R2, c[0x0][0x360] ;  /* 0x0000d800ff027b82 */ /* 0x000ea20000000800 */
[----:B0-----:R-:W-:-:S02]  /*0080*/  IMAD R13, R13, UR4, R0 ;  /* 0x000000040d0d7c24 */ /* 0x001fc4000f8e0200 */
[----:B--2---:R-:W-:-:S05]  /*0090*/  IMAD R0, R2, UR5, R3 ;  /* 0x0000000502007c24 */ /* 0x004fca000f8e0203 */
[----:B------:R-:W-:-:S04]  /*00a0*/  VIMNMX R2, PT, PT, R13, R0, !PT ;  /* 0x000000000d027248 */ /* 0x000fc80007fe0100 */
[----:B-1----:R-:W-:-:S13]  /*00b0*/  ISETP.GE.AND P0, PT, R2, UR20, PT ;  /* 0x0000001402007c0c */ /* 0x002fda000bf06270 */
[----:B------:R-:W-:Y:S05]  /*00c0*/  @P0 EXIT ;  /* 0x000000000000094d */ /* 0x000fea0003800000 */
[----:B------:R-:W-:Y:S01]  /*00d0*/  UISETP.GE.U32.AND UP0, UPT, UR20, 0x8, UPT ;  /* 0x000000081400788c */ /* 0x000fe2000bf06070 */
[----:B------:R-:W-:Y:S02]  /*00e0*/  HFMA2 R12, -RZ, RZ, 0, 0 ;  /* 0x00000000ff0c7431 */ /* 0x000fe400000001ff */
[----:B------:R-:W-:Y:S01]  /*00f0*/  IMAD R13, R13, UR20, RZ ;  /* 0x000000140d0d7c24 */ /* 0x000fe2000f8e02ff */
[----:B------:R-:W-:Y:S01]  /*0100*/  UMOV UR4, URZ ;  /* 0x000000ff00047c82 */ /* 0x000fe20008000000 */
[----:B------:R-:W0:Y:S04]  /*0110*/  LDCU.64 UR18, c[0x0][0x358] ;  /* 0x00006b00ff1277ac */ /* 0x000e280008000a00 */
[----:B------:R-:W-:Y:S05]  /*0120*/  BRA.U !UP0, `(.L_x_1) ;  /* 0x0000000508047547 */ /* 0x000fea000b800000 */
[----:B------:R-:W1:Y:S01]  /*0130*/  LDCU.128 UR24, c[0x0][0x380] ;  /* 0x00007000ff1877ac */ /* 0x000e620008000c00 */
[----:B------:R-:W-:Y:S02]  /*0140*/  MOV R12, RZ ;  /* 0x000000ff000c7202 */ /* 0x000fe40000000f00 */
[----:B------:R-:W-:Y:S01]  /*0150*/  MOV R14, R0 ;  /* 0x00000000000e7202 */ /* 0x000fe20000000f00 */
[----:B------:R-:W-:-:S04]  /*0160*/  ULOP3.LUT UR4, UR20, 0x7ffffff8, URZ, 0xc0, !UPT ;  /* 0x7ffffff814047892 */ /* 0x000fc8000f8ec0ff */
[----:B------:R-:W-:Y:S01]  /*0170*/  UIADD3 UR5, UPT, UPT, -UR4, URZ, URZ ;  /* 0x000000ff04057290 */ /* 0x000fe2000fffe1ff */
[----:B-1----:R-:W-:Y:S01]  /*0180*/  MOV R2, UR24 ;  /* 0x0000001800027c02 */ /* 0x002fe20008000f00 */
[----:B------:R-:W-:Y:S01]  /*0190*/  UIMAD.WIDE UR6, UR20, 0x8, UR26 ;  /* 0x00000008140678a5 */ /* 0x000fe2000f8e021a */
[----:B------:R-:W-:Y:S01]  /*01a0*/  MOV R3, UR25 ;  /* 0x0000001900037c02 */ /* 0x000fe20008000f00 */
[----:B------:R-:W-:Y:S02]  /*01b0*/  UIMAD.WIDE UR8, UR20, 0xc, UR26 ;  /* 0x0000000c140878a5 */ /* 0x000fe4000f8e021a */
[----:B------:R-:W-:Y:S01]  /*01c0*/  UIMAD.WIDE UR10, UR20, 0x10, UR26 ;  /* 0x00000010140a78a5 */ /* 0x000fe2000f8e021a */
[----:B------:R-:W-:Y:S01]  /*01d0*/  IMAD.WIDE.U32 R2, R13, 0x4, R2 ;  /* 0x000000040d027825 */ /* 0x000fe200078e0002 */
[----:B------:R-:W-:Y:S02]  /*01e0*/  UIMAD.WIDE UR12, UR20, 0x14, UR26 ;  /* 0x00000014140c78a5 */ /* 0x000fe4000f8e021a */
[----:B------:R-:W-:Y:S01]  /*01f0*/  UIMAD.WIDE UR14, UR20, 0x18, UR26 ;  /* 0x00000018140e78a5 */ /* 0x000fe2000f8e021a */
[----:B------:R-:W-:Y:S01]  /*0200*/  IADD3 R2, P0, PT, R2, 0x10, RZ ;  /* 0x0000001002027810 */ /* 0x000fe20007f1e0ff */
[----:B------:R-:W-:-:S03]  /*0210*/  UIMAD.WIDE UR16, UR20, 0x1c, UR26 ;  /* 0x0000001c141078a5 */ /* 0x000fc6000f8e021a */
[----:B------:R-:W-:-:S09]  /*0220*/  IADD3.X R3, PT, PT, RZ, R3, RZ, P0, !PT ;  /* 0x00000003ff037210 */ /* 0x000fd200007fe4ff */
.L_x_2:
[----:B------:R-:W-:Y:S01]  /*0230*/  UIMAD.WIDE UR22, UR20, 0x4, UR26 ;  /* 0x00000004141678a5 */ /* 0x000fe2000f8e021a */
[----:B------:R-:W-:Y:S02]  /*0240*/  IMAD.MOV.U32 R23, RZ, RZ, 0x4 ;  /* 0x00000004ff177424 */ /* 0x000fe400078e00ff */
[----:B------:R-:W-:Y:S01]  /*0250*/  HFMA2 R11, -RZ, RZ, 0, 2.384185791015625e-07 ;  /* 0x00000004ff0b7431 */ /* 0x000fe200000001ff */
[----:B------:R-:W-:Y:S01]  /*0260*/  MOV R25, 0x4 ;  /* 0x0000000400197802 */ /* 0x000fe20000000f00 */
[----:B0-----:R-:W2:Y:S01]  /*0270*/  LDG.E R21, desc[UR18][R2.64+-0x10] ;  /* 0xfffff01202157981 */ /* 0x001ea2000c1e1900 */
[C---:B------:R-:W-:Y:S01]  /*0280*/  IMAD.WIDE R22, R14.reuse, R23, UR26 ;  /* 0x0000001a0e167e25 */ /* 0x040fe2000f8e0217 */
[----:B------:R-:W-:Y:S02]  /*0290*/  MOV R8, UR22 ;  /* 0x0000001600087c02 */ /* 0x000fe40008000f00 */
[----:B------:R-:W-:Y:S01]  /*02a0*/  MOV R9, UR23 ;  /* 0x0000001700097c02 */ /* 0x000fe20008000f00 */
[----:B------:R-:W3:Y:S02]  /*02b0*/  LDG.E R19, desc[UR18][R2.64+-0xc] ;  /* 0xfffff41202137981 */ /* 0x000ee4000c1e1900 */
[----:B------:R-:W-:-:S02]  /*02c0*/  IMAD.WIDE R8, R14, 0x4, R8 ;  /* 0x000000040e087825 */ /* 0x000fc400078e0208 */
[----:B------:R-:W2:Y:S01]  /*02d0*/  LDG.E R22, desc[UR18][R22.64] ;  /* 0x0000001216167981 */ /* 0x000ea2000c1e1900 */
[----:B------:R-:W-:Y:S01]  /*02e0*/  MOV R5, 0x4 ;  /* 0x0000000400057802 */ /* 0x000fe20000000f00 */
[C---:B------:R-:W-:Y:S02]  /*02f0*/  IMAD.WIDE R24, R14.reuse, R25, UR6 ;  /* 0x000000060e187e25 */ /* 0x040fe4000f8e0219 */
[----:B------:R0:W3:Y:S02]  /*0300*/  LDG.E R20, desc[UR18][R8.64] ;  /* 0x0000001208147981 */ /* 0x0000e4000c1e1900 */
[----:B------:R-:W-:Y:S02]  /*0310*/  IMAD.WIDE R10, R14, R11, UR8 ;  /* 0x000000080e0a7e25 */ /* 0x000fe4000f8e020b */
[----:B------:R-:W4:Y:S04]  /*0320*/  LDG.E R18, desc[UR18][R24.64] ;  /* 0x0000001218127981 */ /* 0x000f28000c1e1900 */
[----:B------:R-:W4:Y:S01]  /*0330*/  LDG.E R17, desc[UR18][R2.64+-0x8] ;  /* 0xfffff81202117981 */ /* 0x000f22000c1e1900 */
[----:B0-----:R-:W-:-:S02]  /*0340*/  HFMA2 R9, -RZ, RZ, 0, 2.384185791015625e-07 ;  /* 0x00000004ff097431 */ /* 0x001fc400000001ff */
[----:B------:R-:W-:Y:S01]  /*0350*/  IMAD.MOV.U32 R7, RZ, RZ, 0x4 ;  /* 0x00000004ff077424 */ /* 0x000fe200078e00ff */
[----:B------:R0:W5:Y:S01]  /*0360*/  LDG.E R16, desc[UR18][R10.64] ;  /* 0x000000120a107981 */ /* 0x000162000c1e1900 */
[----:B------:R-:W-:-:S03]  /*0370*/  IMAD.WIDE R4, R14, R5, UR10 ;  /* 0x0000000a0e047e25 */ /* 0x000fc6000f8e0205 */
[----:B------:R-:W5:Y:S01]  /*0380*/  LDG.E R15, desc[UR18][R2.64+-0x4] ;  /* 0xfffffc12020f7981 */ /* 0x000f62000c1e1900 */
[C---:B------:R-:W-:Y:S01]  /*0390*/  IMAD.WIDE R6, R14.reuse, R7, UR12 ;  /* 0x0000000c0e067e25 */ /* 0x040fe2000f8e0207 */
[----:B------:R-:W-:Y:S02]  /*03a0*/  MOV R27, 0x4 ;  /* 0x00000004001b7802 */ /* 0x000fe40000000f00 */
[----:B------:R1:W5:Y:S01]  /*03b0*/  LDG.E R4, desc[UR18][R4.64] ;  /* 0x0000001204047981 */ /* 0x000362000c1e1900 */
[----:B------:R-:W-:-:S03]  /*03c0*/  IMAD.WIDE R8, R14, R9, UR14 ;  /* 0x0000000e0e087e25 */ /* 0x000fc6000f8e0209 */
[----:B------:R-:W5:Y:S01]  /*03d0*/  LDG.E R23, desc[UR18][R2.64] ;  /* 0x0000001202177981 */ /* 0x000f62000c1e1900 */
[----:B0-----:R-:W-:-:S03]  /*03e0*/  IMAD.WIDE R10, R14, R27, UR16 ;  /* 0x000000100e0a7e25 */ /* 0x001fc6000f8e021b */
[----:B------:R-:W5:Y:S04]  /*03f0*/  LDG.E R7, desc[UR18][R6.64] ;  /* 0x0000001206077981 */ /* 0x000f68000c1e1900 */
[----:B------:R-:W5:Y:S04]  /*0400*/  LDG.E R24, desc[UR18][R2.64+0x4] ;  /* 0x0000041202187981 */ /* 0x000f68000c1e1900 */
[----:B------:R-:W5:Y:S04]  /*0410*/  LDG.E R8, desc[UR18][R8.64] ;  /* 0x0000001208087981 */ /* 0x000f68000c1e1900 */
[----:B------:R-:W5:Y:S04]  /*0420*/  LDG.E R25, desc[UR18][R2.64+0x8] ;  /* 0x0000081202197981 */ /* 0x000f68000c1e1900 */
[----:B------:R-:W5:Y:S04]  /*0430*/  LDG.E R10, desc[UR18][R10.64] ;  /* 0x000000120a0a7981 */ /* 0x000f68000c1e1900 */
[----:B------:R0:W5:Y:S01]  /*0440*/  LDG.E R27, desc[UR18][R2.64+0xc] ;  /* 0x00000c12021b7981 */ /* 0x000162000c1e1900 */
[----:B------:R-:W-:-:S04]  /*0450*/  UIADD3 UR5, UPT, UPT, UR5, 0x8, URZ ;  /* 0x0000000805057890 */ /* 0x000fc8000fffe0ff */
[----:B------:R-:W-:Y:S01]  /*0460*/  UISETP.NE.AND UP0, UPT, UR5, URZ, UPT ;  /* 0x000000ff0500728c */ /* 0x000fe2000bf05270 */
[----:B-1----:R-:W-:Y:S02]  /*0470*/  MOV R5, UR20 ;  /* 0x0000001400057c02 */ /* 0x002fe40008000f00 */
[----:B0-----:R-:W-:Y:S02]  /*0480*/  IADD3 R2, P0, PT, R2, 0x20, RZ ;  /* 0x0000002002027810 */ /* 0x001fe40007f1e0ff */
[----:B------:R-:W-:Y:S02]  /*0490*/  LEA R14, R5, R14, 0x3 ;  /* 0x0000000e050e7211 */ /* 0x000fe400078e18ff */
[----:B------:R-:W-:Y:S01]  /*04a0*/  IADD3.X R3, PT, PT, RZ, R3, RZ, P0, !PT ;  /* 0x00000003ff037210 */ /* 0x000fe200007fe4ff */
[----:B--2---:R-:W-:-:S04]  /*04b0*/  FFMA R22, R21, R22, R12 ;  /* 0x0000001615167223 */ /* 0x004fc8000000000c */
[----:B---3--:R-:W-:-:S04]  /*04c0*/  FFMA R20, R19, R20, R22 ;  /* 0x0000001413147223 */ /* 0x008fc80000000016 */
[----:B----4-:R-:W-:-:S04]  /*04d0*/  FFMA R18, R17, R18, R20 ;  /* 0x0000001211127223 */ /* 0x010fc80000000014 */
[----:B-----5:R-:W-:-:S04]  /*04e0*/  FFMA R16, R15, R16, R18 ;  /* 0x000000100f107223 */ /* 0x020fc80000000012 */
[----:B------:R-:W-:-:S04]  /*04f0*/  FFMA R23, R23, R4, R16 ;  /* 0x0000000417177223 */ /* 0x000fc80000000010 */
[----:B------:R-:W-:-:S04]  /*0500*/  FFMA R24, R24, R7, R23 ;  /* 0x0000000718187223 */ /* 0x000fc80000000017 */
[----:B------:R-:W-:-:S04]  /*0510*/  FFMA R8, R25, R8, R24 ;  /* 0x0000000819087223 */ /* 0x000fc80000000018 */
[----:B------:R-:W-:Y:S01]  /*0520*/  FFMA R12, R27, R10, R8 ;  /* 0x0000000a1b0c7223 */ /* 0x000fe20000000008 */
[----:B------:R-:W-:Y:S06]  /*0530*/  BRA.U UP0, `(.L_x_2) ;  /* 0xfffffffd003c7547 */ /* 0x000fec000b83ffff */
.L_x_1:
[----:B------:R-:W-:-:S04]  /*0540*/  ULOP3.LUT UR6, UR20, 0x7, URZ, 0xc0, !UPT ;  /* 0x0000000714067892 */ /* 0x000fc8000f8ec0ff */
[----:B------:R-:W-:-:S09]  /*0550*/  UISETP.NE.AND UP0, UPT, UR6, URZ, UPT ;  /* 0x000000ff0600728c */ /* 0x000fd2000bf05270 */
[----:B------:R-:W-:Y:S05]  /*0560*/  BRA.U !UP0, `(.L_x_3) ;  /* 0x0000000508387547 */ /* 0x000fea000b800000 */
[----:B------:R-:W-:Y:S02]  /*0570*/  UISETP.GE.U32.AND UP0, UPT, UR6, 0x4, UPT ;  /* 0x000000040600788c */ /* 0x000fe4000bf06070 */
[----:B------:R-:W-:-:S04]  /*0580*/  ULOP3.LUT UR5, UR20, 0x3, URZ, 0xc0, !UPT ;  /* 0x0000000314057892 */ /* 0x000fc8000f8ec0ff */
[----:B------:R-:W-:-:S03]  /*0590*/  UISETP.NE.AND UP1, UPT, UR5, URZ, UPT ;  /* 0x000000ff0500728c */ /* 0x000fc6000bf25270 */
[----:B------:R-:W-:Y:S08]  /*05a0*/  BRA.U !UP0, `(.L_x_4) ;  /* 0x00000001087c7547 */ /* 0x000ff0000b800000 */
[----:B------:R-:W1:Y:S01]  /*05b0*/  LDC.64 R6, c[0x0][0x388] ;  /* 0x0000e200ff067b82 */ /* 0x000e620000000a00 */
[----:B------:R-:W2:Y:S01]  /*05c0*/  LDCU.64 UR6, c[0x0][0x380] ;  /* 0x00007000ff0677ac */ /* 0x000ea20008000a00 */
[----:B------:R-:W-:Y:S01]  /*05d0*/  IMAD.U32 R9, RZ, RZ, UR4 ;  /* 0x00000004ff097e24 */ /* 0x000fe2000f8e00ff */
[C---:B------:R-:W-:Y:S02]  /*05e0*/  IADD3 R3, PT, PT, R13.reuse, UR4, RZ ;  /* 0x000000040d037c10 */ /* 0x040fe4000fffe0ff */
[----:B------:R-:W-:Y:S01]  /*05f0*/  IADD3 R10, P0, PT, R13, UR4, RZ ;  /* 0x000000040d0a7c10 */ /* 0x000fe2000ff1e0ff */
[----:B------:R-:W-:Y:S01]  /*0600*/  IMAD R9, R9, UR20, R0 ;  /* 0x0000001409097c24 */ /* 0x000fe2000f8e0200 */
[----:B------:R-:W-:Y:S01]  /*0610*/  MOV R11, UR20 ;  /* 0x00000014000b7c02 */ /* 0x000fe20008000f00 */
[----:B------:R-:W3:Y:S01]  /*0620*/  LDC.64 R4, c[0x0][0x380] ;  /* 0x0000e000ff047b82 */ /* 0x000ee20000000a00 */
[----:B------:R-:W-:Y:S01]  /*0630*/  MOV R15, UR20 ;  /* 0x00000014000f7c02 */ /* 0x000fe20008000f00 */
[----:B-1----:R-:W-:Y:S01]  /*0640*/  IMAD.WIDE R6, R9, 0x4, R6 ;  /* 0x0000000409067825 */ /* 0x002fe200078e0206 */
[----:B------:R-:W-:-:S05]  /*0650*/  MOV R9, UR20 ;  /* 0x0000001400097c02 */ /* 0x000fca0008000f00 */
[----:B------:R-:W-:Y:S02]  /*0660*/  IMAD.WIDE R8, R9, 0x4, R6 ;  /* 0x0000000409087825 */ /* 0x000fe400078e0206 */
[----:B0-----:R-:W4:Y:S02]  /*0670*/  LDG.E R6, desc[UR18][R6.64] ;  /* 0x0000001206067981 */ /* 0x001f24000c1e1900 */
[----:B---3--:R-:W-:Y:S01]  /*0680*/  IMAD.WIDE.U32 R4, R3, 0x4, R4 ;  /* 0x0000000403047825 */ /* 0x008fe200078e0004 */
[----:B------:R-:W-:Y:S01]  /*0690*/  IADD3.X R3, PT, PT, RZ, RZ, RZ, P0, !PT ;  /* 0x000000ffff037210 */ /* 0x000fe200007fe4ff */
[----:B------:R-:W3:Y:S01]  /*06a0*/  LDG.E R17, desc[UR18][R8.64] ;  /* 0x0000001208117981 */ /* 0x000ee2000c1e1900 */
[----:B--2---:R-:W-:-:S03]  /*06b0*/  LEA R2, P0, R10, UR6, 0x2 ;  /* 0x000000060a027c11 */ /* 0x004fc6000f8010ff */
[----:B------:R-:W4:Y:S01]  /*06c0*/  LDG.E R5, desc[UR18][R4.64] ;  /* 0x0000001204057981 */ /* 0x000f22000c1e1900 */
[----:B------:R-:W-:Y:S01]  /*06d0*/  LEA.HI.X R3, R10, UR7, R3, 0x2, P0 ;  /* 0x000000070a037c11 */ /* 0x000fe200080f1403 */
[----:B------:R-:W-:-:S04]  /*06e0*/  IMAD.WIDE R10, R11, 0x4, R8 ;  /* 0x000000040b0a7825 */ /* 0x000fc800078e0208 */
[----:B------:R-:W3:Y:S01]  /*06f0*/  LDG.E R16, desc[UR18][R2.64+0x4] ;  /* 0x0000041202107981 */ /* 0x000ee2000c1e1900 */
[----:B------:R-:W-:-:S03]  /*0700*/  IMAD.WIDE R14, R15, 0x4, R10 ;  /* 0x000000040f0e7825 */ /* 0x000fc600078e020a */
[----:B------:R-:W2:Y:S04]  /*0710*/  LDG.E R19, desc[UR18][R10.64] ;  /* 0x000000120a137981 */ /* 0x000ea8000c1e1900 */
[----:B------:R-:W2:Y:S04]  /*0720*/  LDG.E R18, desc[UR18][R2.64+0x8] ;  /* 0x0000081202127981 */ /* 0x000ea8000c1e1900 */
[----:B------:R-:W5:Y:S04]  /*0730*/  LDG.E R20, desc[UR18][R2.64+0xc] ;  /* 0x00000c1202147981 */ /* 0x000f68000c1e1900 */
[----:B------:R-:W5:Y:S01]  /*0740*/  LDG.E R14, desc[UR18][R14.64] ;  /* 0x000000120e0e7981 */ /* 0x000f62000c1e1900 */
[----:B------:R-:W-:Y:S01]  /*0750*/  UIADD3 UR4, UPT, UPT, UR4, 0x4, URZ ;  /* 0x0000000404047890 */ /* 0x000fe2000fffe0ff */
[----:B----4-:R-:W-:-:S04]  /*0760*/  FFMA R5, R5, R6, R12 ;  /* 0x0000000605057223 */ /* 0x010fc8000000000c */
[----:B---3--:R-:W-:-:S04]  /*0770*/  FFMA R5, R16, R17, R5 ;  /* 0x0000001110057223 */ /* 0x008fc80000000005 */
[----:B--2---:R-:W-:-:S04]  /*0780*/  FFMA R5, R18, R19, R5 ;  /* 0x0000001312057223 */ /* 0x004fc80000000005 */
[----:B-----5:R-:W-:-:S07]  /*0790*/  FFMA R12, R20, R14, R5 ;  /* 0x0000000e140c7223 */ /* 0x020fce0000000005 */
.L_x_4:
[----:B------:R-:W-:Y:S05]  /*07a0*/  BRA.U !UP1, `(.L_x_3) ;  /* 0x0000000109a87547 */ /* 0x000fea000b800000 */
[----:B------:R-:W-:Y:S01]  /*07b0*/  UISETP.NE.AND UP0, UPT, UR5, 0x1, UPT ;  /* 0x000000010500788c */ /* 0x000fe2000bf05270 */
[----:B------:R-:W-:Y:S01]  /*07c0*/  MOV R7, UR4 ;  /* 0x0000000400077c02 */ /* 0x000fe20008000f00 */
[----:B------:R-:W-:Y:S02]  /*07d0*/  ULOP3.LUT UR5, UR20, 0x1, URZ, 0xc0, !UPT ;  /* 0x0000000114057892 */ /* 0x000fe4000f8ec0ff */
[----:B------:R-:W-:Y:S02]  /*07e0*/  MOV R15, UR20 ;  /* 0x00000014000f7c02 */ /* 0x000fe40008000f00 */
[----:B------:R-:W-:Y:S01]  /*07f0*/  UISETP.NE.U32.AND UP1, UPT, UR5, 0x1, UPT ;  /* 0x000000010500788c */ /* 0x000fe2000bf25070 */
[----:B------:R-:W-:-:S04]  /*0800*/  PLOP3.LUT P1, PT, PT, PT, UP0, 0x80, 0x8 ;  /* 0x000000000008781c */ /* 0x000fc80003f2f008 */
[----:B------:R-:W1:Y:S01]  /*0810*/  @UP0 LDCU.128 UR8, c[0x0][0x380] ;  /* 0x00007000ff0807ac */ /* 0x000e620008000c00 */
[----:B------:R-:W-:Y:S01]  /*0820*/  PLOP3.LUT P0, PT, PT, PT, UP1, 0x80, 0x8 ;  /* 0x000000000008781c */ /* 0x000fe20003f0f018 */
[----:B------:R-:W2:Y:S04]  /*0830*/  @UP0 LDCU.64 UR6, c[0x0][0x380] ;  /* 0x00007000ff0607ac */ /* 0x000ea80008000a00 */
[----:B------:R-:W3:Y:S03]  /*0840*/  @!UP1 LDCU.128 UR12, c[0x0][0x380] ;  /* 0x00007000ff0c97ac */ /* 0x000ee60008000c00 */
[C---:B------:R-:W-:Y:S02]  /*0850*/  @P1 IADD3 R3, PT, PT, R13.reuse, UR4, RZ ;  /* 0x000000040d031c10 */ /* 0x040fe4000fffe0ff */
[----:B------:R-:W-:Y:S01]  /*0860*/  @P1 IADD3 R6, P2, PT, R13, UR4, RZ ;  /* 0x000000040d061c10 */ /* 0x000fe2000ff5e0ff */
[----:B------:R-:W-:Y:S01]  /*0870*/  @UP0 UIADD3 UR4, UPT, UPT, UR4, 0x2, URZ ;  /* 0x0000000204040890 */ /* 0x000fe2000fffe0ff */
[----:B-1----:R-:W-:Y:S01]  /*0880*/  MOV R11, UR9 ;  /* 0x00000009000b7c02 */ /* 0x002fe20008000f00 */
[----:B------:R-:W-:Y:S01]  /*0890*/  IMAD.U32 R10, RZ, RZ, UR8 ;  /* 0x00000008ff0a7e24 */ /* 0x000fe2000f8e00ff */
[----:B------:R-:W-:-:S02]  /*08a0*/  MOV R4, UR10 ;  /* 0x0000000a00047c02 */ /* 0x000fc40008000f00 */
[----:B------:R-:W-:Y:S01]  /*08b0*/  MOV R5, UR11 ;  /* 0x0000000b00057c02 */ /* 0x000fe20008000f00 */
[----:B------:R-:W-:-:S04]  /*08c0*/  @P1 IMAD.WIDE.U32 R10, R3, 0x4, R10 ;  /* 0x00000004030a1825 */ /* 0x000fc800078e000a */
[----:B------:R-:W-:Y:S01]  /*08d0*/  @P1 IMAD R3, R7, UR20, R0 ;  /* 0x0000001407031c24 */ /* 0x000fe2000f8e0200 */
[----:B------:R-:W-:Y:S01]  /*08e0*/  @P1 IADD3.X R7, PT, PT, RZ, RZ, RZ, P2, !PT ;  /* 0x000000ffff071210 */ /* 0x000fe200017fe4ff */
[----:B------:R-:W-:Y:S01]  /*08f0*/  IMAD.U32 R19, RZ, RZ, UR4 ;  /* 0x00000004ff137e24 */ /* 0x000fe2000f8e00ff */
[C---:B--2---:R-:W-:Y:S01]  /*0900*/  @P1 LEA R2, P2, R6.reuse, UR6, 0x2 ;  /* 0x0000000606021c11 */ /* 0x044fe2000f8410ff */
[----:B------:R-:W-:Y:S01]  /*0910*/  @P1 IMAD.WIDE R4, R3, 0x4, R4 ;  /* 0x0000000403041825 */ /* 0x000fe200078e0204 */
[----:B------:R-:W-:Y:S01]  /*0920*/  @!P0 IADD3 R17, PT, PT, R13, UR4, RZ ;  /* 0x000000040d118c10 */ /* 0x000fe2000fffe0ff */
[----:B0-----:R-:W2:Y:S01]  /*0930*/  @P1 LDG.E R11, desc[UR18][R10.64] ;  /* 0x000000120a0b1981 */ /* 0x001ea2000c1e1900 */
[----:B------:R-:W-:Y:S01]  /*0940*/  @P1 LEA.HI.X R3, R6, UR7, R7, 0x2, P2 ;  /* 0x0000000706031c11 */ /* 0x000fe200090f1407 */
[----:B------:R-:W-:Y:S01]  /*0950*/  @!P0 IMAD R19, R19, UR20, R0 ;  /* 0x0000001413138c24 */ /* 0x000fe2000f8e0200 */
[----:B---3--:R-:W-:Y:S01]  /*0960*/  MOV R6, UR12 ;  /* 0x0000000c00067c02 */ /* 0x008fe20008000f00 */
[----:B------:R-:W-:Y:S01]  /*0970*/  @P1 IMAD.WIDE R14, R15, 0x4, R4 ;  /* 0x000000040f0e1825 */ /* 0x000fe200078e0204 */
[----:B------:R-:W-:Y:S01]  /*0980*/  MOV R7, UR13 ;  /* 0x0000000d00077c02 */ /* 0x000fe20008000f00 */
[----:B------:R-:W2:Y:S01]  /*0990*/  @P1 LDG.E R4, desc[UR18][R4.64] ;  /* 0x0000001204041981 */ /* 0x000ea2000c1e1900 */
[----:B------:R-:W-:-:S02]  /*09a0*/  MOV R8, UR14 ;  /* 0x0000000e00087c02 */ /* 0x000fc40008000f00 */
[----:B------:R-:W-:Y:S01]  /*09b0*/  MOV R9, UR15 ;  /* 0x0000000f00097c02 */ /* 0x000fe20008000f00 */
[----:B------:R-:W-:Y:S01]  /*09c0*/  @!P0 IMAD.WIDE.U32 R6, R17, 0x4, R6 ;  /* 0x0000000411068825 */ /* 0x000fe200078e0006 */
[----:B------:R-:W3:Y:S03]  /*09d0*/  @P1 LDG.E R14, desc[UR18][R14.64] ;  /* 0x000000120e0e1981 */ /* 0x000ee6000c1e1900 */
[----:B------:R-:W-:Y:S01]  /*09e0*/  @!P0 IMAD.WIDE R8, R19, 0x4, R8 ;  /* 0x0000000413088825 */ /* 0x000fe200078e0208 */
[----:B------:R-:W3:Y:S04]  /*09f0*/  @P1 LDG.E R2, desc[UR18][R2.64+0x4] ;  /* 0x0000041202021981 */ /* 0x000ee8000c1e1900 */
[----:B------:R-:W4:Y:S04]  /*0a00*/  @!P0 LDG.E R7, desc[UR18][R6.64] ;  /* 0x0000001206078981 */ /* 0x000f28000c1e1900 */
[----:B------:R-:W4:Y:S01]  /*0a10*/  @!P0 LDG.E R8, desc[UR18][R8.64] ;  /* 0x0000001208088981 */ /* 0x000f22000c1e1900 */
[----:B--2---:R-:W-:-:S04]  /*0a20*/  @P1 FFMA R11, R11, R4, R12 ;  /* 0x000000040b0b1223 */ /* 0x004fc8000000000c */
[----:B---3--:R-:W-:-:S04]  /*0a30*/  @P1 FFMA R12, R2, R14, R11 ;  /* 0x0000000e020c1223 */ /* 0x008fc8000000000b */
[----:B----4-:R-:W-:-:S07]  /*0a40*/  @!P0 FFMA R12, R7, R8, R12 ;  /* 0x00000008070c8223 */ /* 0x010fce000000000c */
.L_x_3:
[----:B------:R-:W1:Y:S01]  /*0a50*/  LDC.64 R2, c[0x0][0x390] ;  /* 0x0000e400ff027b82 */ /* 0x000e620000000a00 */
[----:B------:R-:W-:-:S05]  /*0a60*/  IADD3 R13, PT, PT, R0, R13, RZ ;  /* 0x0000000d000d7210 */ /* 0x000fca0007ffe0ff */
[----:B-1----:R-:W-:-:S05]  /*0a70*/  IMAD.WIDE R2, R13, 0x4, R2 ;  /* 0x000000040d027825 */ /* 0x002fca00078e0202 */
[----:B0-----:R-:W-:Y:S01]  /*0a80*/  STG.E desc[UR18][R2.64], R12 ;  /* 0x0000000c02007986 */ /* 0x001fe2000c101912 */
[----:B------:R-:W-:Y:S05]  /*0a90*/  EXIT ;  /* 0x000000000000794d */ /* 0x000fea0003800000 */
.L_x_5:
        /* <DEDUP_REMOVED lines=14> */
.L_x_7:


//--------------------- .nv.shared.reserved.0     --------------------------
	.section	.nv.shared.reserved.0,"aw",@nobits
	.weak		__nv_reservedSMEM_offset_0_alias
	.size		__nv_reservedSMEM_offset_0_alias, 0, 64
	.other		__nv_reservedSMEM_offset_0_alias,@"STO_CUDA_RESERVED_SHARED STV_DEFAULT"
__nv_reservedSMEM_offset_0_alias:
	.zero		0
	.zero		64


//--------------------- .nv.constant0._Z15vector_additionPfS_S_i --------------------------
	.section	.nv.constant0._Z15vector_additionPfS_S_i,"a",@progbits
	.sectionflags	@""
	.align	4
.nv.constant0._Z15vector_additionPfS_S_i:
	.zero		924


//--------------------- .nv.constant0._Z21matrix_multiplicationPfS_S_i --------------------------
	.section	.nv.constant0._Z21matrix_multiplicationPfS_S_i,"a",@progbits
	.sectionflags	@""
	.align	4
.nv.constant0._Z21matrix_multiplicationPfS_S_i:
	.zero		924


//--------------------- SYMBOLS --------------------------

	.type		.nv.reservedSmem.offset0,@object
	.size		.nv.reservedSmem.offset0,0x4
